//
// Generated by NVIDIA NVVM Compiler
//
// Compiler Build ID: CL-36424714
// Cuda compilation tools, release 13.0, V13.0.88
// Based on NVVM 20.0.0
//

.version 9.0
.target sm_100
.address_size 64

	// .globl	_Z16transpose_kernelILi2EEviiPfS0_
// _ZZ16transpose_kernelILi2EEviiPfS0_E5mat_s has been demoted

.visible .entry _Z16transpose_kernelILi2EEviiPfS0_(
	.param .u32 _Z16transpose_kernelILi2EEviiPfS0__param_0,
	.param .u32 _Z16transpose_kernelILi2EEviiPfS0__param_1,
	.param .u64 .ptr .align 1 _Z16transpose_kernelILi2EEviiPfS0__param_2,
	.param .u64 .ptr .align 1 _Z16transpose_kernelILi2EEviiPfS0__param_3
)
{
	.reg .pred 	%p<7>;
	.reg .b32 	%r<26>;
	.reg .b32 	%f<3>;
	.reg .b64 	%rd<9>;
	// demoted variable
	.shared .align 4 .b8 _ZZ16transpose_kernelILi2EEviiPfS0_E5mat_s[24];
	ld.param.u32 	%r11, [_Z16transpose_kernelILi2EEviiPfS0__param_0];
	ld.param.u32 	%r10, [_Z16transpose_kernelILi2EEviiPfS0__param_1];
	ld.param.u64 	%rd1, [_Z16transpose_kernelILi2EEviiPfS0__param_2];
	ld.param.u64 	%rd2, [_Z16transpose_kernelILi2EEviiPfS0__param_3];
	mov.u32 	%r12, %ctaid.x;
	mov.u32 	%r13, %ctaid.y;
	mov.u32 	%r1, %tid.x;
	mov.u32 	%r2, %tid.y;
	shl.b32 	%r3, %r12, 1;
	add.s32 	%r4, %r3, %r1;
	shl.b32 	%r5, %r13, 1;
	add.s32 	%r14, %r5, %r2;
	setp.ge.s32 	%p1, %r4, %r10;
	setp.ge.s32 	%p2, %r14, %r11;
	or.pred  	%p3, %p1, %p2;
	@%p3 bra 	$L__BB0_2;
	cvta.to.global.u64 	%rd3, %rd1;
	mad.lo.s32 	%r15, %r10, %r14, %r4;
	mul.wide.u32 	%rd4, %r15, 4;
	add.s64 	%rd5, %rd3, %rd4;
	ld.global.f32 	%f1, [%rd5];
	mov.u32 	%r16, _ZZ16transpose_kernelILi2EEviiPfS0_E5mat_s;
	mad.lo.s32 	%r17, %r2, 12, %r16;
	shl.b32 	%r18, %r1, 2;
	add.s32 	%r19, %r17, %r18;
	st.shared.f32 	[%r19], %f1;
$L__BB0_2:
	bar.sync 	0;
	add.s32 	%r7, %r5, %r1;
	add.s32 	%r20, %r3, %r2;
	setp.ge.s32 	%p4, %r7, %r11;
	setp.ge.s32 	%p5, %r20, %r10;
	or.pred  	%p6, %p4, %p5;
	@%p6 bra 	$L__BB0_4;
	mov.u32 	%r21, _ZZ16transpose_kernelILi2EEviiPfS0_E5mat_s;
	mad.lo.s32 	%r22, %r1, 12, %r21;
	shl.b32 	%r23, %r2, 2;
	add.s32 	%r24, %r22, %r23;
	ld.shared.f32 	%f2, [%r24];
	mad.lo.s32 	%r25, %r20, %r11, %r7;
	cvta.to.global.u64 	%rd6, %rd2;
	mul.wide.u32 	%rd7, %r25, 4;
	add.s64 	%rd8, %rd6, %rd7;
	st.global.f32 	[%rd8], %f2;
$L__BB0_4:
	ret;

}


// ===== COMPILED SASS (sm_100) =====

	.target	sm_100

	.elftype	@"ET_EXEC"


//--------------------- .note.nv.tkinfo           --------------------------
	.section	.note.nv.tkinfo,"",@"SHT_NOTE"
	.sectionflags	@"SHF_NOTE_NV_TKINFO"
	.tkinfo
        /*0018*/ 	.word	0x00000002
        /*0030*/ 	.string	""
        /*0030*/ 	.string	"ptxas"
        /*0030*/ 	.string	"Cuda compilation tools, release 13.0, V13.0.88"
        /*0030*/ 	.string	"Build cuda_13.0.r13.0/compiler.36424714_0"
        /*0030*/ 	.string	"-arch sm_100 -m 64 "



//--------------------- .note.nv.cuinfo           --------------------------
	.section	.note.nv.cuinfo,"",@"SHT_NOTE"
	.sectionflags	@"SHF_NOTE_NV_CUINFO"
        /*0018*/ 	.short	0x0002
        /*001a*/ 	.short	0x0064
        /*001c*/ 	.short	0x0082
	.zero		2


//--------------------- .nv.info                  --------------------------
	.section	.nv.info,"",@"SHT_CUDA_INFO"
	.align	4


	//----- nvinfo : EIATTR_REGCOUNT
	.align		4
        /*0000*/ 	.byte	0x04, 0x2f
        /*0002*/ 	.short	(.L_1 - .L_0)
	.align		4
.L_0:
        /*0004*/ 	.word	index@(_Z16transpose_kernelILi2EEviiPfS0_)
        /*0008*/ 	.word	0x0000000e


	//----- nvinfo : EIATTR_FRAME_SIZE
	.align		4
.L_1:
        /*000c*/ 	.byte	0x04, 0x11
        /*000e*/ 	.short	(.L_3 - .L_2)
	.align		4
.L_2:
        /*0010*/ 	.word	index@(_Z16transpose_kernelILi2EEviiPfS0_)
        /*0014*/ 	.word	0x00000000


	//----- nvinfo : EIATTR_MIN_STACK_SIZE
	.align		4
.L_3:
        /*0018*/ 	.byte	0x04, 0x12
        /*001a*/ 	.short	(.L_5 - .L_4)
	.align		4
.L_4:
        /*001c*/ 	.word	index@(_Z16transpose_kernelILi2EEviiPfS0_)
        /*0020*/ 	.word	0x00000000
.L_5:


//--------------------- .nv.compat                --------------------------
	.section	.nv.compat,"",@"SHT_CUDA_COMPAT_INFO"
	.align	4
        /*0000*/ 	.byte	0x02, 0x09, 0x00, 0x00, 0x02, 0x02, 0x01, 0x00, 0x02, 0x05, 0x05, 0x00, 0x03, 0x07, 0x01, 0x01
        /*0010*/ 	.byte	0x02, 0x03, 0x00, 0x00, 0x02, 0x06, 0x01, 0x00, 0x04, 0x0b, 0x08, 0x00, 0x09, 0x00, 0x00, 0x00
        /*0020*/ 	.byte	0x00, 0x00, 0x00, 0x00


//--------------------- .nv.info._Z16transpose_kernelILi2EEviiPfS0_ --------------------------
	.section	.nv.info._Z16transpose_kernelILi2EEviiPfS0_,"",@"SHT_CUDA_INFO"
	.sectionflags	@""
	.align	4


	//----- nvinfo : EIATTR_CUDA_API_VERSION
	.align		4
        /*0000*/ 	.byte	0x04, 0x37
        /*0002*/ 	.short	(.L_7 - .L_6)
.L_6:
        /*0004*/ 	.word	0x00000082


	//----- nvinfo : EIATTR_KPARAM_INFO
	.align		4
.L_7:
        /*0008*/ 	.byte	0x04, 0x17
        /*000a*/ 	.short	(.L_9 - .L_8)
.L_8:
        /*000c*/ 	.word	0x00000000
        /*0010*/ 	.short	0x0003
        /*0012*/ 	.short	0x0010
        /*0014*/ 	.byte	0x00, 0xf5, 0x21, 0x00


	//----- nvinfo : EIATTR_KPARAM_INFO
	.align		4
.L_9:
        /*0018*/ 	.byte	0x04, 0x17
        /*001a*/ 	.short	(.L_11 - .L_10)
.L_10:
        /*001c*/ 	.word	0x00000000
        /*0020*/ 	.short	0x0002
        /*0022*/ 	.short	0x0008
        /*0024*/ 	.byte	0x00, 0xf5, 0x21, 0x00


	//----- nvinfo : EIATTR_KPARAM_INFO
	.align		4
.L_11:
        /*0028*/ 	.byte	0x04, 0x17
        /*002a*/ 	.short	(.L_13 - .L_12)
.L_12:
        /*002c*/ 	.word	0x00000000
        /*0030*/ 	.short	0x0001
        /*0032*/ 	.short	0x0004
        /*0034*/ 	.byte	0x00, 0xf0, 0x11, 0x00


	//----- nvinfo : EIATTR_KPARAM_INFO
	.align		4
.L_13:
        /*0038*/ 	.byte	0x04, 0x17
        /*003a*/ 	.short	(.L_15 - .L_14)
.L_14:
        /*003c*/ 	.word	0x00000000
        /*0040*/ 	.short	0x0000
        /*0042*/ 	.short	0x0000
        /*0044*/ 	.byte	0x00, 0xf0, 0x11, 0x00


	//----- nvinfo : EIATTR_SPARSE_MMA_MASK
	.align		4
.L_15:
        /*0048*/ 	.byte	0x03, 0x50
        /*004a*/ 	.short	0x0000


	//----- nvinfo : EIATTR_MAXREG_COUNT
	.align		4
        /*004c*/ 	.byte	0x03, 0x1b
        /*004e*/ 	.short	0x00ff


	//----- nvinfo : EIATTR_NUM_BARRIERS
	.align		4
        /*0050*/ 	.byte	0x02, 0x4c
        /*0052*/ 	.byte	0x01
	.zero		1


	//----- nvinfo : EIATTR_MERCURY_ISA_VERSION
	.align		4
        /*0054*/ 	.byte	0x03, 0x5f
        /*0056*/ 	.short	0x0101


	//----- nvinfo : EIATTR_VRC_CTA_INIT_COUNT
	.align		4
        /*0058*/ 	.byte	0x02, 0x4a
	.zero		1
	.zero		1


	//----- nvinfo : EIATTR_EXIT_INSTR_OFFSETS
	.align		4
        /*005c*/ 	.byte	0x04, 0x1c
        /*005e*/ 	.short	(.L_17 - .L_16)


	//   ....[0]....
.L_16:
        /*0060*/ 	.word	0x000001a0


	//   ....[1]....
        /*0064*/ 	.word	0x00000250


	//----- nvinfo : EIATTR_CBANK_PARAM_SIZE
	.align		4
.L_17:
        /*0068*/ 	.byte	0x03, 0x19
        /*006a*/ 	.short	0x0018


	//----- nvinfo : EIATTR_PARAM_CBANK
	.align		4
        /*006c*/ 	.byte	0x04, 0x0a
        /*006e*/ 	.short	(.L_19 - .L_18)
	.align		4
.L_18:
        /*0070*/ 	.word	index@(.nv.constant0._Z16transpose_kernelILi2EEviiPfS0_)
        /*0074*/ 	.short	0x0380
        /*0076*/ 	.short	0x0018


	//----- nvinfo : EIATTR_SW_WAR
	.align		4
.L_19:
        /*0078*/ 	.byte	0x04, 0x36
        /*007a*/ 	.short	(.L_21 - .L_20)
.L_20:
        /*007c*/ 	.word	0x00000008
.L_21:


//--------------------- .nv.callgraph             --------------------------
	.section	.nv.callgraph,"",@"SHT_CUDA_CALLGRAPH"
	.align	4
	.sectionentsize	8
	.align		4
        /*0000*/ 	.word	0x00000000
	.align		4
        /*0004*/ 	.word	0xffffffff
	.align		4
        /*0008*/ 	.word	0x00000000
	.align		4
        /*000c*/ 	.word	0xfffffffe
	.align		4
        /*0010*/ 	.word	0x00000000
	.align		4
        /*0014*/ 	.word	0xfffffffd
	.align		4
        /*0018*/ 	.word	0x00000000
	.align		4
        /*001c*/ 	.word	0xfffffffc


//--------------------- .text._Z16transpose_kernelILi2EEviiPfS0_ --------------------------
	.section	.text._Z16transpose_kernelILi2EEviiPfS0_,"ax",@progbits
	.align	128
        .global         _Z16transpose_kernelILi2EEviiPfS0_
        .type           _Z16transpose_kernelILi2EEviiPfS0_,@function
        .size           _Z16transpose_kernelILi2EEviiPfS0_,(.L_x_1 - _Z16transpose_kernelILi2EEviiPfS0_)
        .other          _Z16transpose_kernelILi2EEviiPfS0_,@"STO_CUDA_ENTRY STV_DEFAULT"
_Z16transpose_kernelILi2EEviiPfS0_:
.text._Z16transpose_kernelILi2EEviiPfS0_:
[----:B------:R-:W-:Y:S01]  /*0000*/  LDC R1, c[0x0][0x37c] ;  /* 0x0000df00ff017b82 */ /* 0x000fe20000000800 */
[----:B------:R-:W0:Y:S01]  /*0010*/  S2R R11, SR_TID.Y ;  /* 0x00000000000b7919 */ /* 0x000e220000002200 */
[----:B------:R-:W1:Y:S01]  /*0020*/  LDCU.64 UR6, c[0x0][0x380] ;  /* 0x00007000ff0677ac */ /* 0x000e620008000a00 */
[----:B------:R-:W0:Y:S01]  /*0030*/  S2R R4, SR_CTAID.Y ;  /* 0x0000000000047919 */ /* 0x000e220000002600 */
[----:B------:R-:W2:Y:S01]  /*0040*/  LDCU.64 UR4, c[0x0][0x358] ;  /* 0x00006b00ff0477ac */ /* 0x000ea20008000a00 */
[----:B------:R-:W3:Y:S01]  /*0050*/  S2R R7, SR_CTAID.X ;  /* 0x0000000000077919 */ /* 0x000ee20000002500 */
[----:B------:R-:W3:Y:S01]  /*0060*/  S2R R9, SR_TID.X ;  /* 0x0000000000097919 */ /* 0x000ee20000002100 */
[----:B0-----:R-:W-:-:S05]  /*0070*/  IMAD R5, R4, 0x2, R11 ;  /* 0x0000000204057824 */ /* 0x001fca00078e020b */
[----:B-1----:R-:W-:Y:S01]  /*0080*/  ISETP.GE.AND P0, PT, R5, UR6, PT ;  /* 0x0000000605007c0c */ /* 0x002fe2000bf06270 */
[----:B---3--:R-:W-:-:S05]  /*0090*/  IMAD R0, R7, 0x2, R9 ;  /* 0x0000000207007824 */ /* 0x008fca00078e0209 */
[----:B------:R-:W-:-:S13]  /*00a0*/  ISETP.GE.OR P0, PT, R0, UR7, P0 ;  /* 0x0000000700007c0c */ /* 0x000fda0008706670 */
[----:B------:R-:W0:Y:S01]  /*00b0*/  @!P0 LDC.64 R2, c[0x0][0x388] ;  /* 0x0000e200ff028b82 */ /* 0x000e220000000a00 */
[----:B------:R-:W-:-:S04]  /*00c0*/  @!P0 IMAD R5, R5, UR7, R0 ;  /* 0x0000000705058c24 */ /* 0x000fc8000f8e0200 */
[----:B0-----:R-:W-:-:S06]  /*00d0*/  @!P0 IMAD.WIDE.U32 R2, R5, 0x4, R2 ;  /* 0x0000000405028825 */ /* 0x001fcc00078e0002 */
[----:B--2---:R-:W2:Y:S01]  /*00e0*/  @!P0 LDG.E R2, desc[UR4][R2.64] ;  /* 0x0000000402028981 */ /* 0x004ea2000c1e1900 */
[----:B------:R-:W-:Y:S01]  /*00f0*/  @!P0 MOV R0, 0x400 ;  /* 0x0000040000008802 */ /* 0x000fe20000000f00 */
[----:B------:R-:W-:Y:S01]  /*0100*/  IMAD R4, R4, 0x2, R9 ;  /* 0x0000000204047824 */ /* 0x000fe200078e0209 */
[----:B------:R-:W-:Y:S01]  /*0110*/  LEA R7, R7, R11, 0x1 ;  /* 0x0000000b07077211 */ /* 0x000fe200078e08ff */
[----:B------:R-:W0:Y:S03]  /*0120*/  @!P0 S2R R5, SR_CgaCtaId ;  /* 0x0000000000058919 */ /* 0x000e260000008800 */
[----:B------:R-:W-:-:S04]  /*0130*/  ISETP.GE.AND P1, PT, R7, UR7, PT ;  /* 0x0000000707007c0c */ /* 0x000fc8000bf26270 */
[----:B------:R-:W-:Y:S02]  /*0140*/  ISETP.GE.OR P1, PT, R4, UR6, P1 ;  /* 0x0000000604007c0c */ /* 0x000fe40008f26670 */
[----:B0-----:R-:W-:-:S05]  /*0150*/  @!P0 LEA R0, R5, R0, 0x18 ;  /* 0x0000000005008211 */ /* 0x001fca00078ec0ff */
[----:B------:R-:W-:-:S05]  /*0160*/  @!P0 IMAD R0, R11, 0xc, R0 ;  /* 0x0000000c0b008824 */ /* 0x000fca00078e0200 */
[----:B------:R-:W-:-:S05]  /*0170*/  @!P0 LEA R5, R9, R0, 0x2 ;  /* 0x0000000009058211 */ /* 0x000fca00078e10ff */
[----:B--2---:R0:W-:Y:S01]  /*0180*/  @!P0 STS [R5], R2 ;  /* 0x0000000205008388 */ /* 0x0041e20000000800 */
[----:B------:R-:W-:Y:S06]  /*0190*/  BAR.SYNC.DEFER_BLOCKING 0x0 ;  /* 0x0000000000007b1d */ /* 0x000fec0000010000 */
[----:B------:R-:W-:Y:S05]  /*01a0*/  @P1 EXIT ;  /* 0x000000000000194d */ /* 0x000fea0003800000 */
[----:B------:R-:W1:Y:S01]  /*01b0*/  S2R R3, SR_CgaCtaId ;  /* 0x0000000000037919 */ /* 0x000e620000008800 */
[----:B------:R-:W-:Y:S01]  /*01c0*/  MOV R0, 0x400 ;  /* 0x0000040000007802 */ /* 0x000fe20000000f00 */
[----:B------:R-:W-:-:S03]  /*01d0*/  IMAD R7, R7, UR6, R4 ;  /* 0x0000000607077c24 */ /* 0x000fc6000f8e0204 */
[----:B-1----:R-:W-:Y:S02]  /*01e0*/  LEA R0, R3, R0, 0x18 ;  /* 0x0000000003007211 */ /* 0x002fe400078ec0ff */
[----:B0-----:R-:W0:Y:S03]  /*01f0*/  LDC.64 R2, c[0x0][0x390] ;  /* 0x0000e400ff027b82 */ /* 0x001e260000000a00 */
[----:B------:R-:W-:-:S04]  /*0200*/  IMAD R0, R9, 0xc, R0 ;  /* 0x0000000c09007824 */ /* 0x000fc800078e0200 */
[----:B------:R-:W-:-:S05]  /*0210*/  IMAD R0, R11, 0x4, R0 ;  /* 0x000000040b007824 */ /* 0x000fca00078e0200 */
[----:B------:R-:W1:Y:S01]  /*0220*/  LDS R5, [R0] ;  /* 0x0000000000057984 */ /* 0x000e620000000800 */
[----:B0-----:R-:W-:-:S05]  /*0230*/  IMAD.WIDE.U32 R2, R7, 0x4, R2 ;  /* 0x0000000407027825 */ /* 0x001fca00078e0002 */
[----:B-1----:R-:W-:Y:S01]  /*0240*/  STG.E desc[UR4][R2.64], R5 ;  /* 0x0000000502007986 */ /* 0x002fe2000c101904 */
[----:B------:R-:W-:Y:S05]  /*0250*/  EXIT ;  /* 0x000000000000794d */ /* 0x000fea0003800000 */
.L_x_0:
[----:B------:R-:W-:-:S00]  /*0260*/  BRA `(.L_x_0) ;  /* 0xfffffffc00fc7947 */ /* 0x000fc0000383ffff */
[----:B------:R-:W-:-:S00]  /*0270*/  NOP ;  /* 0x0000000000007918 */ /* 0x000fc00000000000 */
        /* <DEDUP_REMOVED lines=8> */
.L_x_1:


//--------------------- .nv.shared._Z16transpose_kernelILi2EEviiPfS0_ --------------------------
	.section	.nv.shared._Z16transpose_kernelILi2EEviiPfS0_,"aw",@nobits
	.sectionflags	@""
	.align	4
.nv.shared._Z16transpose_kernelILi2EEviiPfS0_:
	.zero		1048


//--------------------- .nv.shared.reserved.0     --------------------------
	.section	.nv.shared.reserved.0,"aw",@nobits
	.weak		__nv_reservedSMEM_offset_0_alias
	.size		__nv_reservedSMEM_offset_0_alias, 0, 64
	.other		__nv_reservedSMEM_offset_0_alias,@"STO_CUDA_RESERVED_SHARED STV_DEFAULT"
__nv_reservedSMEM_offset_0_alias:
	.zero		0
	.zero		64


//--------------------- .nv.constant0._Z16transpose_kernelILi2EEviiPfS0_ --------------------------
	.section	.nv.constant0._Z16transpose_kernelILi2EEviiPfS0_,"a",@progbits
	.sectionflags	@""
	.align	4
.nv.constant0._Z16transpose_kernelILi2EEviiPfS0_:
	.zero		920


//--------------------- SYMBOLS --------------------------

	.type		.nv.reservedSmem.offset0,@object
	.size		.nv.reservedSmem.offset0,0x4
	.type		.nv.reservedSmem.cap,@object
	.size		.nv.reservedSmem.cap,0x4
